//
// Generated by NVIDIA NVVM Compiler
//
// Compiler Build ID: CL-36424714
// Cuda compilation tools, release 13.0, V13.0.88
// Based on NVVM 20.0.0
//

.version 9.0
.target sm_100
.address_size 64

	// .globl	LSMResetKernel

.visible .entry LSMResetKernel(
	.param .u32 LSMResetKernel_param_0,
	.param .u64 .ptr .align 1 LSMResetKernel_param_1,
	.param .u64 .ptr .align 1 LSMResetKernel_param_2,
	.param .u64 .ptr .align 1 LSMResetKernel_param_3,
	.param .u32 LSMResetKernel_param_4
)
{
	.reg .pred 	%p<11>;
	.reg .b32 	%r<39>;
	.reg .b32 	%f<2>;
	.reg .b64 	%rd<19>;

	ld.param.u32 	%r16, [LSMResetKernel_param_0];
	ld.param.u64 	%rd3, [LSMResetKernel_param_1];
	ld.param.u64 	%rd5, [LSMResetKernel_param_2];
	ld.param.u64 	%rd4, [LSMResetKernel_param_3];
	ld.param.u32 	%r17, [LSMResetKernel_param_4];
	cvta.to.global.u64 	%rd1, %rd5;
	mov.u32 	%r18, %ntid.x;
	mov.u32 	%r19, %ctaid.y;
	mov.u32 	%r20, %nctaid.x;
	mov.u32 	%r21, %ctaid.x;
	mov.u32 	%r22, %tid.x;
	mad.lo.s32 	%r23, %r20, %r19, %r21;
	mad.lo.s32 	%r1, %r23, %r18, %r22;
	setp.ge.s32 	%p1, %r1, %r17;
	@%p1 bra 	$L__BB0_13;
	cvta.to.global.u64 	%rd6, %rd3;
	cvta.to.global.u64 	%rd7, %rd4;
	cvt.rn.f32.s32 	%f1, %r16;
	mul.wide.s32 	%rd8, %r1, 4;
	add.s64 	%rd9, %rd6, %rd8;
	st.global.f32 	[%rd9], %f1;
	add.s64 	%rd10, %rd7, %rd8;
	mov.b32 	%r24, 0;
	st.global.u32 	[%rd10], %r24;
	setp.lt.s32 	%p2, %r17, 1;
	@%p2 bra 	$L__BB0_13;
	mul.lo.s32 	%r2, %r17, %r1;
	and.b32  	%r3, %r17, 7;
	setp.lt.u32 	%p3, %r17, 8;
	mov.b32 	%r37, 0;
	@%p3 bra 	$L__BB0_5;
	and.b32  	%r37, %r17, 2147483640;
	neg.s32 	%r35, %r37;
	add.s64 	%rd2, %rd1, 16;
	mov.u32 	%r34, %r2;
$L__BB0_4:
	.pragma "nounroll";
	mul.wide.s32 	%rd11, %r34, 4;
	add.s64 	%rd12, %rd2, %rd11;
	mov.b32 	%r26, 0;
	st.global.u32 	[%rd12+-16], %r26;
	st.global.u32 	[%rd12+-12], %r26;
	st.global.u32 	[%rd12+-8], %r26;
	st.global.u32 	[%rd12+-4], %r26;
	st.global.u32 	[%rd12], %r26;
	st.global.u32 	[%rd12+4], %r26;
	st.global.u32 	[%rd12+8], %r26;
	st.global.u32 	[%rd12+12], %r26;
	add.s32 	%r35, %r35, 8;
	add.s32 	%r34, %r34, 8;
	setp.ne.s32 	%p4, %r35, 0;
	@%p4 bra 	$L__BB0_4;
$L__BB0_5:
	setp.eq.s32 	%p5, %r3, 0;
	@%p5 bra 	$L__BB0_13;
	and.b32  	%r11, %r17, 3;
	setp.lt.u32 	%p6, %r3, 4;
	@%p6 bra 	$L__BB0_8;
	add.s32 	%r27, %r37, %r2;
	mul.wide.s32 	%rd13, %r27, 4;
	add.s64 	%rd14, %rd1, %rd13;
	mov.b32 	%r28, 0;
	st.global.u32 	[%rd14], %r28;
	st.global.u32 	[%rd14+4], %r28;
	st.global.u32 	[%rd14+8], %r28;
	st.global.u32 	[%rd14+12], %r28;
	add.s32 	%r37, %r37, 4;
$L__BB0_8:
	setp.eq.s32 	%p7, %r11, 0;
	@%p7 bra 	$L__BB0_13;
	setp.eq.s32 	%p8, %r11, 1;
	@%p8 bra 	$L__BB0_11;
	add.s32 	%r29, %r37, %r2;
	mul.wide.s32 	%rd15, %r29, 4;
	add.s64 	%rd16, %rd1, %rd15;
	mov.b32 	%r30, 0;
	st.global.u32 	[%rd16], %r30;
	st.global.u32 	[%rd16+4], %r30;
	add.s32 	%r37, %r37, 2;
$L__BB0_11:
	and.b32  	%r31, %r17, 1;
	setp.eq.b32 	%p9, %r31, 1;
	not.pred 	%p10, %p9;
	@%p10 bra 	$L__BB0_13;
	add.s32 	%r32, %r37, %r2;
	mul.wide.s32 	%rd17, %r32, 4;
	add.s64 	%rd18, %rd1, %rd17;
	mov.b32 	%r33, 0;
	st.global.u32 	[%rd18], %r33;
$L__BB0_13:
	ret;

}


// ===== COMPILED SASS (sm_100) =====

	.target	sm_100

	.elftype	@"ET_EXEC"


//--------------------- .note.nv.tkinfo           --------------------------
	.section	.note.nv.tkinfo,"",@"SHT_NOTE"
	.sectionflags	@"SHF_NOTE_NV_TKINFO"
	.tkinfo
        /*0018*/ 	.word	0x00000002
        /*0030*/ 	.string	""
        /*0030*/ 	.string	"ptxas"
        /*0030*/ 	.string	"Cuda compilation tools, release 13.0, V13.0.88"
        /*0030*/ 	.string	"Build cuda_13.0.r13.0/compiler.36424714_0"
        /*0030*/ 	.string	"-arch sm_100 -m 64 "



//--------------------- .note.nv.cuinfo           --------------------------
	.section	.note.nv.cuinfo,"",@"SHT_NOTE"
	.sectionflags	@"SHF_NOTE_NV_CUINFO"
        /*0018*/ 	.short	0x0002
        /*001a*/ 	.short	0x0064
        /*001c*/ 	.short	0x0082
	.zero		2


//--------------------- .nv.info                  --------------------------
	.section	.nv.info,"",@"SHT_CUDA_INFO"
	.align	4


	//----- nvinfo : EIATTR_REGCOUNT
	.align		4
        /*0000*/ 	.byte	0x04, 0x2f
        /*0002*/ 	.short	(.L_1 - .L_0)
	.align		4
.L_0:
        /*0004*/ 	.word	index@(LSMResetKernel)
        /*0008*/ 	.word	0x0000000c


	//----- nvinfo : EIATTR_FRAME_SIZE
	.align		4
.L_1:
        /*000c*/ 	.byte	0x04, 0x11
        /*000e*/ 	.short	(.L_3 - .L_2)
	.align		4
.L_2:
        /*0010*/ 	.word	index@(LSMResetKernel)
        /*0014*/ 	.word	0x00000000


	//----- nvinfo : EIATTR_MIN_STACK_SIZE
	.align		4
.L_3:
        /*0018*/ 	.byte	0x04, 0x12
        /*001a*/ 	.short	(.L_5 - .L_4)
	.align		4
.L_4:
        /*001c*/ 	.word	index@(LSMResetKernel)
        /*0020*/ 	.word	0x00000000
.L_5:


//--------------------- .nv.compat                --------------------------
	.section	.nv.compat,"",@"SHT_CUDA_COMPAT_INFO"
	.align	4
        /*0000*/ 	.byte	0x02, 0x09, 0x00, 0x00, 0x02, 0x02, 0x01, 0x00, 0x02, 0x05, 0x05, 0x00, 0x03, 0x07, 0x01, 0x01
        /*0010*/ 	.byte	0x02, 0x03, 0x00, 0x00, 0x02, 0x06, 0x01, 0x00, 0x04, 0x0b, 0x08, 0x00, 0x09, 0x00, 0x00, 0x00
        /*0020*/ 	.byte	0x00, 0x00, 0x00, 0x00


//--------------------- .nv.info.LSMResetKernel   --------------------------
	.section	.nv.info.LSMResetKernel,"",@"SHT_CUDA_INFO"
	.sectionflags	@""
	.align	4


	//----- nvinfo : EIATTR_CUDA_API_VERSION
	.align		4
        /*0000*/ 	.byte	0x04, 0x37
        /*0002*/ 	.short	(.L_7 - .L_6)
.L_6:
        /*0004*/ 	.word	0x00000082


	//----- nvinfo : EIATTR_KPARAM_INFO
	.align		4
.L_7:
        /*0008*/ 	.byte	0x04, 0x17
        /*000a*/ 	.short	(.L_9 - .L_8)
.L_8:
        /*000c*/ 	.word	0x00000000
        /*0010*/ 	.short	0x0004
        /*0012*/ 	.short	0x0020
        /*0014*/ 	.byte	0x00, 0xf0, 0x11, 0x00


	//----- nvinfo : EIATTR_KPARAM_INFO
	.align		4
.L_9:
        /*0018*/ 	.byte	0x04, 0x17
        /*001a*/ 	.short	(.L_11 - .L_10)
.L_10:
        /*001c*/ 	.word	0x00000000
        /*0020*/ 	.short	0x0003
        /*0022*/ 	.short	0x0018
        /*0024*/ 	.byte	0x00, 0xf5, 0x21, 0x00


	//----- nvinfo : EIATTR_KPARAM_INFO
	.align		4
.L_11:
        /*0028*/ 	.byte	0x04, 0x17
        /*002a*/ 	.short	(.L_13 - .L_12)
.L_12:
        /*002c*/ 	.word	0x00000000
        /*0030*/ 	.short	0x0002
        /*0032*/ 	.short	0x0010
        /*0034*/ 	.byte	0x00, 0xf5, 0x21, 0x00


	//----- nvinfo : EIATTR_KPARAM_INFO
	.align		4
.L_13:
        /*0038*/ 	.byte	0x04, 0x17
        /*003a*/ 	.short	(.L_15 - .L_14)
.L_14:
        /*003c*/ 	.word	0x00000000
        /*0040*/ 	.short	0x0001
        /*0042*/ 	.short	0x0008
        /*0044*/ 	.byte	0x00, 0xf5, 0x21, 0x00


	//----- nvinfo : EIATTR_KPARAM_INFO
	.align		4
.L_15:
        /*0048*/ 	.byte	0x04, 0x17
        /*004a*/ 	.short	(.L_17 - .L_16)
.L_16:
        /*004c*/ 	.word	0x00000000
        /*0050*/ 	.short	0x0000
        /*0052*/ 	.short	0x0000
        /*0054*/ 	.byte	0x00, 0xf0, 0x11, 0x00


	//----- nvinfo : EIATTR_SPARSE_MMA_MASK
	.align		4
.L_17:
        /*0058*/ 	.byte	0x03, 0x50
        /*005a*/ 	.short	0x0000


	//----- nvinfo : EIATTR_MAXREG_COUNT
	.align		4
        /*005c*/ 	.byte	0x03, 0x1b
        /*005e*/ 	.short	0x00ff


	//----- nvinfo : EIATTR_MERCURY_ISA_VERSION
	.align		4
        /*0060*/ 	.byte	0x03, 0x5f
        /*0062*/ 	.short	0x0101


	//----- nvinfo : EIATTR_VRC_CTA_INIT_COUNT
	.align		4
        /*0064*/ 	.byte	0x02, 0x4a
	.zero		1
	.zero		1


	//----- nvinfo : EIATTR_EXIT_INSTR_OFFSETS
	.align		4
        /*0068*/ 	.byte	0x04, 0x1c
        /*006a*/ 	.short	(.L_19 - .L_18)


	//   ....[0]....
.L_18:
        /*006c*/ 	.word	0x000000a0


	//   ....[1]....
        /*0070*/ 	.word	0x00000150


	//   ....[2]....
        /*0074*/ 	.word	0x00000310


	//   ....[3]....
        /*0078*/ 	.word	0x000003e0


	//   ....[4]....
        /*007c*/ 	.word	0x00000470


	//   ....[5]....
        /*0080*/ 	.word	0x000004d0


	//----- nvinfo : EIATTR_CBANK_PARAM_SIZE
	.align		4
.L_19:
        /*0084*/ 	.byte	0x03, 0x19
        /*0086*/ 	.short	0x0024


	//----- nvinfo : EIATTR_PARAM_CBANK
	.align		4
        /*0088*/ 	.byte	0x04, 0x0a
        /*008a*/ 	.short	(.L_21 - .L_20)
	.align		4
.L_20:
        /*008c*/ 	.word	index@(.nv.constant0.LSMResetKernel)
        /*0090*/ 	.short	0x0380
        /*0092*/ 	.short	0x0024


	//----- nvinfo : EIATTR_SW_WAR
	.align		4
.L_21:
        /*0094*/ 	.byte	0x04, 0x36
        /*0096*/ 	.short	(.L_23 - .L_22)
.L_22:
        /*0098*/ 	.word	0x00000008
.L_23:


//--------------------- .nv.callgraph             --------------------------
	.section	.nv.callgraph,"",@"SHT_CUDA_CALLGRAPH"
	.align	4
	.sectionentsize	8
	.align		4
        /*0000*/ 	.word	0x00000000
	.align		4
        /*0004*/ 	.word	0xffffffff
	.align		4
        /*0008*/ 	.word	0x00000000
	.align		4
        /*000c*/ 	.word	0xfffffffe
	.align		4
        /*0010*/ 	.word	0x00000000
	.align		4
        /*0014*/ 	.word	0xfffffffd
	.align		4
        /*0018*/ 	.word	0x00000000
	.align		4
        /*001c*/ 	.word	0xfffffffc


//--------------------- .text.LSMResetKernel      --------------------------
	.section	.text.LSMResetKernel,"ax",@progbits
	.align	128
        .global         LSMResetKernel
        .type           LSMResetKernel,@function
        .size           LSMResetKernel,(.L_x_4 - LSMResetKernel)
        .other          LSMResetKernel,@"STO_CUDA_ENTRY STV_DEFAULT"
LSMResetKernel:
.text.LSMResetKernel:
[----:B------:R-:W-:Y:S01]  /*0000*/  LDC R1, c[0x0][0x37c] ;  /* 0x0000df00ff017b82 */ /* 0x000fe20000000800 */
[----:B------:R-:W0:Y:S01]  /*0010*/  S2R R3, SR_CTAID.X ;  /* 0x0000000000037919 */ /* 0x000e220000002500 */
[----:B------:R-:W1:Y:S06]  /*0020*/  LDCU UR4, c[0x0][0x360] ;  /* 0x00006c00ff0477ac */ /* 0x000e6c0008000800 */
[----:B------:R-:W0:Y:S01]  /*0030*/  S2UR UR5, SR_CTAID.Y ;  /* 0x00000000000579c3 */ /* 0x000e220000002600 */
[----:B------:R-:W1:Y:S07]  /*0040*/  S2R R7, SR_TID.X ;  /* 0x0000000000077919 */ /* 0x000e6e0000002100 */
[----:B------:R-:W0:Y:S08]  /*0050*/  LDC R2, c[0x0][0x370] ;  /* 0x0000dc00ff027b82 */ /* 0x000e300000000800 */
[----:B------:R-:W2:Y:S01]  /*0060*/  LDC R0, c[0x0][0x3a0] ;  /* 0x0000e800ff007b82 */ /* 0x000ea20000000800 */
[----:B0-----:R-:W-:-:S04]  /*0070*/  IMAD R2, R2, UR5, R3 ;  /* 0x0000000502027c24 */ /* 0x001fc8000f8e0203 */
[----:B-1----:R-:W-:-:S05]  /*0080*/  IMAD R7, R2, UR4, R7 ;  /* 0x0000000402077c24 */ /* 0x002fca000f8e0207 */
[----:B--2---:R-:W-:-:S13]  /*0090*/  ISETP.GE.AND P0, PT, R7, R0, PT ;  /* 0x000000000700720c */ /* 0x004fda0003f06270 */
[----:B------:R-:W-:Y:S05]  /*00a0*/  @P0 EXIT ;  /* 0x000000000000094d */ /* 0x000fea0003800000 */
[----:B------:R-:W0:Y:S01]  /*00b0*/  LDC.64 R2, c[0x0][0x388] ;  /* 0x0000e200ff027b82 */ /* 0x000e220000000a00 */
[----:B------:R-:W1:Y:S01]  /*00c0*/  LDCU UR4, c[0x0][0x380] ;  /* 0x00007000ff0477ac */ /* 0x000e620008000800 */
[----:B------:R-:W-:Y:S01]  /*00d0*/  ISETP.GE.AND P0, PT, R0, 0x1, PT ;  /* 0x000000010000780c */ /* 0x000fe20003f06270 */
[----:B------:R-:W2:Y:S05]  /*00e0*/  LDCU.64 UR6, c[0x0][0x358] ;  /* 0x00006b00ff0677ac */ /* 0x000eaa0008000a00 */
[----:B------:R-:W3:Y:S01]  /*00f0*/  LDC.64 R4, c[0x0][0x398] ;  /* 0x0000e600ff047b82 */ /* 0x000ee20000000a00 */
[----:B-1----:R-:W-:Y:S01]  /*0100*/  I2FP.F32.S32 R9, UR4 ;  /* 0x0000000400097c45 */ /* 0x002fe20008201400 */
[----:B0-----:R-:W-:-:S05]  /*0110*/  IMAD.WIDE R2, R7, 0x4, R2 ;  /* 0x0000000407027825 */ /* 0x001fca00078e0202 */
[----:B--2---:R0:W-:Y:S01]  /*0120*/  STG.E desc[UR6][R2.64], R9 ;  /* 0x0000000902007986 */ /* 0x0041e2000c101906 */
[----:B---3--:R-:W-:-:S05]  /*0130*/  IMAD.WIDE R4, R7, 0x4, R4 ;  /* 0x0000000407047825 */ /* 0x008fca00078e0204 */
[----:B------:R0:W-:Y:S01]  /*0140*/  STG.E desc[UR6][R4.64], RZ ;  /* 0x000000ff04007986 */ /* 0x0001e2000c101906 */
[----:B------:R-:W-:Y:S05]  /*0150*/  @!P0 EXIT ;  /* 0x000000000000894d */ /* 0x000fea0003800000 */
[C---:B------:R-:W-:Y:S01]  /*0160*/  ISETP.GE.U32.AND P1, PT, R0.reuse, 0x8, PT ;  /* 0x000000080000780c */ /* 0x040fe20003f26070 */
[----:B------:R-:W-:Y:S01]  /*0170*/  IMAD R7, R7, R0, RZ ;  /* 0x0000000007077224 */ /* 0x000fe200078e02ff */
[----:B------:R-:W-:Y:S01]  /*0180*/  LOP3.LUT R6, R0, 0x7, RZ, 0xc0, !PT ;  /* 0x0000000700067812 */ /* 0x000fe200078ec0ff */
[----:B0-----:R-:W-:-:S03]  /*0190*/  IMAD.MOV.U32 R4, RZ, RZ, RZ ;  /* 0x000000ffff047224 */ /* 0x001fc600078e00ff */
[----:B------:R-:W-:-:S07]  /*01a0*/  ISETP.NE.AND P0, PT, R6, RZ, PT ;  /* 0x000000ff0600720c */ /* 0x000fce0003f05270 */
[----:B------:R-:W-:Y:S06]  /*01b0*/  @!P1 BRA `(.L_x_0) ;  /* 0x0000000000549947 */ /* 0x000fec0003800000 */
[----:B------:R-:W0:Y:S01]  /*01c0*/  LDCU.64 UR4, c[0x0][0x390] ;  /* 0x00007200ff0477ac */ /* 0x000e220008000a00 */
[----:B------:R-:W-:Y:S01]  /*01d0*/  LOP3.LUT R4, R0, 0x7ffffff8, RZ, 0xc0, !PT ;  /* 0x7ffffff800047812 */ /* 0x000fe200078ec0ff */
[----:B------:R-:W-:-:S03]  /*01e0*/  IMAD.MOV.U32 R9, RZ, RZ, R7 ;  /* 0x000000ffff097224 */ /* 0x000fc600078e0007 */
[----:B------:R-:W-:Y:S01]  /*01f0*/  IADD3 R5, PT, PT, -R4, RZ, RZ ;  /* 0x000000ff04057210 */ /* 0x000fe20007ffe1ff */
[----:B0-----:R-:W-:-:S04]  /*0200*/  UIADD3 UR4, UP0, UPT, UR4, 0x10, URZ ;  /* 0x0000001004047890 */ /* 0x001fc8000ff1e0ff */
[----:B------:R-:W-:-:S12]  /*0210*/  UIADD3.X UR5, UPT, UPT, URZ, UR5, URZ, UP0, !UPT ;  /* 0x00000005ff057290 */ /* 0x000fd800087fe4ff */
.L_x_1:
[----:B------:R-:W-:Y:S01]  /*0220*/  IADD3 R5, PT, PT, R5, 0x8, RZ ;  /* 0x0000000805057810 */ /* 0x000fe20007ffe0ff */
[----:B0-----:R-:W-:Y:S02]  /*0230*/  IMAD.U32 R2, RZ, RZ, UR4 ;  /* 0x00000004ff027e24 */ /* 0x001fe4000f8e00ff */
[----:B------:R-:W-:Y:S01]  /*0240*/  IMAD.U32 R3, RZ, RZ, UR5 ;  /* 0x00000005ff037e24 */ /* 0x000fe2000f8e00ff */
[----:B------:R-:W-:Y:S01]  /*0250*/  ISETP.NE.AND P1, PT, R5, RZ, PT ;  /* 0x000000ff0500720c */ /* 0x000fe20003f25270 */
[----:B------:R-:W-:-:S04]  /*0260*/  IMAD.WIDE R2, R9, 0x4, R2 ;  /* 0x0000000409027825 */ /* 0x000fc800078e0202 */
[----:B------:R-:W-:Y:S01]  /*0270*/  VIADD R9, R9, 0x8 ;  /* 0x0000000809097836 */ /* 0x000fe20000000000 */
[----:B------:R0:W-:Y:S04]  /*0280*/  STG.E desc[UR6][R2.64+-0x10], RZ ;  /* 0xfffff0ff02007986 */ /* 0x0001e8000c101906 */
[----:B------:R0:W-:Y:S04]  /*0290*/  STG.E desc[UR6][R2.64+-0xc], RZ ;  /* 0xfffff4ff02007986 */ /* 0x0001e8000c101906 */
[----:B------:R0:W-:Y:S04]  /*02a0*/  STG.E desc[UR6][R2.64+-0x8], RZ ;  /* 0xfffff8ff02007986 */ /* 0x0001e8000c101906 */
[----:B------:R0:W-:Y:S04]  /*02b0*/  STG.E desc[UR6][R2.64+-0x4], RZ ;  /* 0xfffffcff02007986 */ /* 0x0001e8000c101906 */
[----:B------:R0:W-:Y:S04]  /*02c0*/  STG.E desc[UR6][R2.64], RZ ;  /* 0x000000ff02007986 */ /* 0x0001e8000c101906 */
[----:B------:R0:W-:Y:S04]  /*02d0*/  STG.E desc[UR6][R2.64+0x4], RZ ;  /* 0x000004ff02007986 */ /* 0x0001e8000c101906 */
[----:B------:R0:W-:Y:S04]  /*02e0*/  STG.E desc[UR6][R2.64+0x8], RZ ;  /* 0x000008ff02007986 */ /* 0x0001e8000c101906 */
[----:B------:R0:W-:Y:S01]  /*02f0*/  STG.E desc[UR6][R2.64+0xc], RZ ;  /* 0x00000cff02007986 */ /* 0x0001e2000c101906 */
[----:B------:R-:W-:Y:S05]  /*0300*/  @P1 BRA `(.L_x_1) ;  /* 0xfffffffc00c41947 */ /* 0x000fea000383ffff */
.L_x_0:
[----:B------:R-:W-:Y:S05]  /*0310*/  @!P0 EXIT ;  /* 0x000000000000894d */ /* 0x000fea0003800000 */
[----:B------:R-:W-:Y:S02]  /*0320*/  ISETP.GE.U32.AND P0, PT, R6, 0x4, PT ;  /* 0x000000040600780c */ /* 0x000fe40003f06070 */
[----:B------:R-:W-:-:S04]  /*0330*/  LOP3.LUT R8, R0, 0x3, RZ, 0xc0, !PT ;  /* 0x0000000300087812 */ /* 0x000fc800078ec0ff */
[----:B------:R-:W-:-:S07]  /*0340*/  ISETP.NE.AND P1, PT, R8, RZ, PT ;  /* 0x000000ff0800720c */ /* 0x000fce0003f25270 */
[----:B------:R-:W-:Y:S06]  /*0350*/  @!P0 BRA `(.L_x_2) ;  /* 0x0000000000208947 */ /* 0x000fec0003800000 */
[----:B0-----:R-:W0:Y:S01]  /*0360*/  LDC.64 R2, c[0x0][0x390] ;  /* 0x0000e400ff027b82 */ /* 0x001e220000000a00 */
[----:B------:R-:W-:Y:S01]  /*0370*/  IADD3 R5, PT, PT, R7, R4, RZ ;  /* 0x0000000407057210 */ /* 0x000fe20007ffe0ff */
[----:B------:R-:W-:-:S04]  /*0380*/  VIADD R4, R4, 0x4 ;  /* 0x0000000404047836 */ /* 0x000fc80000000000 */
[----:B0-----:R-:W-:-:S05]  /*0390*/  IMAD.WIDE R2, R5, 0x4, R2 ;  /* 0x0000000405027825 */ /* 0x001fca00078e0202 */
[----:B------:R1:W-:Y:S04]  /*03a0*/  STG.E desc[UR6][R2.64], RZ ;  /* 0x000000ff02007986 */ /* 0x0003e8000c101906 */
[----:B------:R1:W-:Y:S04]  /*03b0*/  STG.E desc[UR6][R2.64+0x4], RZ ;  /* 0x000004ff02007986 */ /* 0x0003e8000c101906 */
[----:B------:R1:W-:Y:S04]  /*03c0*/  STG.E desc[UR6][R2.64+0x8], RZ ;  /* 0x000008ff02007986 */ /* 0x0003e8000c101906 */
[----:B------:R1:W-:Y:S02]  /*03d0*/  STG.E desc[UR6][R2.64+0xc], RZ ;  /* 0x00000cff02007986 */ /* 0x0003e4000c101906 */
.L_x_2:
[----:B------:R-:W-:Y:S05]  /*03e0*/  @!P1 EXIT ;  /* 0x000000000000994d */ /* 0x000fea0003800000 */
[----:B------:R-:W-:Y:S02]  /*03f0*/  ISETP.NE.AND P0, PT, R8, 0x1, PT ;  /* 0x000000010800780c */ /* 0x000fe40003f05270 */
[----:B------:R-:W-:-:S04]  /*0400*/  LOP3.LUT R0, R0, 0x1, RZ, 0xc0, !PT ;  /* 0x0000000100007812 */ /* 0x000fc800078ec0ff */
[----:B------:R-:W-:-:S07]  /*0410*/  ISETP.NE.U32.AND P1, PT, R0, 0x1, PT ;  /* 0x000000010000780c */ /* 0x000fce0003f25070 */
[----:B01----:R-:W0:Y:S01]  /*0420*/  @P0 LDC.64 R2, c[0x0][0x390] ;  /* 0x0000e400ff020b82 */ /* 0x003e220000000a00 */
[----:B------:R-:W-:-:S05]  /*0430*/  @P0 IADD3 R5, PT, PT, R7, R4, RZ ;  /* 0x0000000407050210 */ /* 0x000fca0007ffe0ff */
[----:B0-----:R-:W-:-:S05]  /*0440*/  @P0 IMAD.WIDE R2, R5, 0x4, R2 ;  /* 0x0000000405020825 */ /* 0x001fca00078e0202 */
[----:B------:R0:W-:Y:S04]  /*0450*/  @P0 STG.E desc[UR6][R2.64], RZ ;  /* 0x000000ff02000986 */ /* 0x0001e8000c101906 */
[----:B------:R0:W-:Y:S01]  /*0460*/  @P0 STG.E desc[UR6][R2.64+0x4], RZ ;  /* 0x000004ff02000986 */ /* 0x0001e2000c101906 */
[----:B------:R-:W-:Y:S05]  /*0470*/  @P1 EXIT ;  /* 0x000000000000194d */ /* 0x000fea0003800000 */
[----:B0-----:R-:W0:Y:S01]  /*0480*/  LDC.64 R2, c[0x0][0x390] ;  /* 0x0000e400ff027b82 */ /* 0x001e220000000a00 */
[----:B------:R-:W-:-:S05]  /*0490*/  @P0 VIADD R4, R4, 0x2 ;  /* 0x0000000204040836 */ /* 0x000fca0000000000 */
[----:B------:R-:W-:-:S05]  /*04a0*/  IADD3 R7, PT, PT, R7, R4, RZ ;  /* 0x0000000407077210 */ /* 0x000fca0007ffe0ff */
[----:B0-----:R-:W-:-:S05]  /*04b0*/  IMAD.WIDE R2, R7, 0x4, R2 ;  /* 0x0000000407027825 */ /* 0x001fca00078e0202 */
[----:B------:R-:W-:Y:S01]  /*04c0*/  STG.E desc[UR6][R2.64], RZ ;  /* 0x000000ff02007986 */ /* 0x000fe2000c101906 */
[----:B------:R-:W-:Y:S05]  /*04d0*/  EXIT ;  /* 0x000000000000794d */ /* 0x000fea0003800000 */
.L_x_3:
[----:B------:R-:W-:-:S00]  /*04e0*/  BRA `(.L_x_3) ;  /* 0xfffffffc00fc7947 */ /* 0x000fc0000383ffff */
[----:B------:R-:W-:-:S00]  /*04f0*/  NOP ;  /* 0x0000000000007918 */ /* 0x000fc00000000000 */
        /* <DEDUP_REMOVED lines=8> */
.L_x_4:


//--------------------- .nv.shared.reserved.0     --------------------------
	.section	.nv.shared.reserved.0,"aw",@nobits
	.weak		__nv_reservedSMEM_offset_0_alias
	.size		__nv_reservedSMEM_offset_0_alias, 0, 64
	.other		__nv_reservedSMEM_offset_0_alias,@"STO_CUDA_RESERVED_SHARED STV_DEFAULT"
__nv_reservedSMEM_offset_0_alias:
	.zero		0
	.zero		64


//--------------------- .nv.constant0.LSMResetKernel --------------------------
	.section	.nv.constant0.LSMResetKernel,"a",@progbits
	.sectionflags	@""
	.align	4
.nv.constant0.LSMResetKernel:
	.zero		932


//--------------------- SYMBOLS --------------------------

	.type		.nv.reservedSmem.offset0,@object
	.size		.nv.reservedSmem.offset0,0x4
